	.target	sm_90

	.elftype	@"ET_EXEC"


//--------------------- .note.nv.tkinfo           --------------------------
	.section	.note.nv.tkinfo,"",@"SHT_NOTE"
	.sectionflags	@"SHF_NOTE_NV_TKINFO"
	.tkinfo
        /*0018*/ 	.word	0x00000002
        /*0030*/ 	.string	""
        /*0030*/ 	.string	"ptxas"
        /*0030*/ 	.string	"Cuda compilation tools, release 13.0, V13.0.88"
        /*0030*/ 	.string	"Build cuda_13.0.r13.0/compiler.36424714_0"
        /*0030*/ 	.string	"-arch sm_90 -m 64 "



//--------------------- .note.nv.cuinfo           --------------------------
	.section	.note.nv.cuinfo,"",@"SHT_NOTE"
	.sectionflags	@"SHF_NOTE_NV_CUINFO"
        /*0018*/ 	.short	0x0002
        /*001a*/ 	.short	0x005a
        /*001c*/ 	.short	0x0082
	.zero		2


//--------------------- .nv.info                  --------------------------
	.section	.nv.info,"",@"SHT_CUDA_INFO"
	.align	4


	//----- nvinfo : EIATTR_REGCOUNT
	.align		4
        /*0000*/ 	.byte	0x04, 0x2f
        /*0002*/ 	.short	(.L_29 - .L_28)
	.align		4
.L_28:
        /*0004*/ 	.word	index@(_Z12clear_kernelP6__halfii)
        /*0008*/ 	.word	0x00000006


	//----- nvinfo : EIATTR_FRAME_SIZE
	.align		4
.L_29:
        /*000c*/ 	.byte	0x04, 0x11
        /*000e*/ 	.short	(.L_31 - .L_30)
	.align		4
.L_30:
        /*0010*/ 	.word	index@(_Z12clear_kernelP6__halfii)
        /*0014*/ 	.word	0x00000000


	//----- nvinfo : EIATTR_MIN_STACK_SIZE
	.align		4
.L_31:
        /*0018*/ 	.byte	0x04, 0x12
        /*001a*/ 	.short	(.L_33 - .L_32)
	.align		4
.L_32:
        /*001c*/ 	.word	index@(_Z12clear_kernelP6__halfii)
        /*0020*/ 	.word	0x00000000
.L_33:


//--------------------- .nv.compat                --------------------------
	.section	.nv.compat,"",@"SHT_CUDA_COMPAT_INFO"
	.align	4
        /*0000*/ 	.byte	0x02, 0x09, 0x00, 0x00, 0x02, 0x02, 0x01, 0x00, 0x02, 0x05, 0x05, 0x00, 0x03, 0x07, 0x01, 0x01
        /*0010*/ 	.byte	0x02, 0x03, 0x00, 0x00, 0x02, 0x06, 0x01, 0x00, 0x04, 0x0b, 0x08, 0x00, 0x00, 0x00, 0x00, 0x00
        /*0020*/ 	.byte	0x00, 0x00, 0x00, 0x00


//--------------------- .nv.info._Z12clear_kernelP6__halfii --------------------------
	.section	.nv.info._Z12clear_kernelP6__halfii,"",@"SHT_CUDA_INFO"
	.sectionflags	@""
	.align	4


	//----- nvinfo : EIATTR_CUDA_API_VERSION
	.align		4
        /*0000*/ 	.byte	0x04, 0x37
        /*0002*/ 	.short	(.L_35 - .L_34)
.L_34:
        /*0004*/ 	.word	0x00000082


	//----- nvinfo : EIATTR_KPARAM_INFO
	.align		4
.L_35:
        /*0008*/ 	.byte	0x04, 0x17
        /*000a*/ 	.short	(.L_37 - .L_36)
.L_36:
        /*000c*/ 	.word	0x00000000
        /*0010*/ 	.short	0x0002
        /*0012*/ 	.short	0x000c
        /*0014*/ 	.byte	0x00, 0xf0, 0x11, 0x00


	//----- nvinfo : EIATTR_KPARAM_INFO
	.align		4
.L_37:
        /*0018*/ 	.byte	0x04, 0x17
        /*001a*/ 	.short	(.L_39 - .L_38)
.L_38:
        /*001c*/ 	.word	0x00000000
        /*0020*/ 	.short	0x0001
        /*0022*/ 	.short	0x0008
        /*0024*/ 	.byte	0x00, 0xf0, 0x11, 0x00


	//----- nvinfo : EIATTR_KPARAM_INFO
	.align		4
.L_39:
        /*0028*/ 	.byte	0x04, 0x17
        /*002a*/ 	.short	(.L_41 - .L_40)
.L_40:
        /*002c*/ 	.word	0x00000000
        /*0030*/ 	.short	0x0000
        /*0032*/ 	.short	0x0000
        /*0034*/ 	.byte	0x00, 0xf0, 0x21, 0x00


	//----- nvinfo : EIATTR_SPARSE_MMA_MASK
	.align		4
.L_41:
        /*0038*/ 	.byte	0x03, 0x50
        /*003a*/ 	.short	0x0000


	//----- nvinfo : EIATTR_MAXREG_COUNT
	.align		4
        /*003c*/ 	.byte	0x03, 0x1b
        /*003e*/ 	.short	0x00ff


	//----- nvinfo : EIATTR_MERCURY_ISA_VERSION
	.align		4
        /*0040*/ 	.byte	0x03, 0x5f
        /*0042*/ 	.short	0x0101


	//----- nvinfo : EIATTR_EXIT_INSTR_OFFSETS
	.align		4
        /*0044*/ 	.byte	0x04, 0x1c
        /*0046*/ 	.short	(.L_43 - .L_42)


	//   ....[0]....
.L_42:
        /*0048*/ 	.word	0x00000070


	//   ....[1]....
        /*004c*/ 	.word	0x00000120


	//----- nvinfo : EIATTR_CBANK_PARAM_SIZE
	.align		4
.L_43:
        /*0050*/ 	.byte	0x03, 0x19
        /*0052*/ 	.short	0x0010


	//----- nvinfo : EIATTR_PARAM_CBANK
	.align		4
        /*0054*/ 	.byte	0x04, 0x0a
        /*0056*/ 	.short	(.L_45 - .L_44)
	.align		4
.L_44:
        /*0058*/ 	.word	index@(.nv.constant0._Z12clear_kernelP6__halfii)
        /*005c*/ 	.short	0x0210
        /*005e*/ 	.short	0x0010


	//----- nvinfo : EIATTR_SW_WAR
	.align		4
.L_45:
        /*0060*/ 	.byte	0x04, 0x36
        /*0062*/ 	.short	(.L_47 - .L_46)
.L_46:
        /*0064*/ 	.word	0x00000008
.L_47:


//--------------------- .nv.callgraph             --------------------------
	.section	.nv.callgraph,"",@"SHT_CUDA_CALLGRAPH"
	.align	4
	.sectionentsize	8
	.align		4
        /*0000*/ 	.word	0x00000000
	.align		4
        /*0004*/ 	.word	0xffffffff
	.align		4
        /*0008*/ 	.word	0x00000000
	.align		4
        /*000c*/ 	.word	0xfffffffe
	.align		4
        /*0010*/ 	.word	0x00000000
	.align		4
        /*0014*/ 	.word	0xfffffffd
	.align		4
        /*0018*/ 	.word	0x00000000
	.align		4
        /*001c*/ 	.word	0xfffffffc


//--------------------- .nv.constant4             --------------------------
	.section	.nv.constant4,"a",@progbits
	.align	8
	.align		8
.nv.constant4:
        /*0000*/ 	.dword	_ZN39_INTERNAL_49c3036d_9_q_gemm_cu_fe294fe14cuda3std3__45__cpo5beginE
	.align		8
        /*0008*/ 	.dword	_ZN39_INTERNAL_49c3036d_9_q_gemm_cu_fe294fe14cuda3std3__45__cpo3endE
	.align		8
        /*0010*/ 	.dword	_ZN39_INTERNAL_49c3036d_9_q_gemm_cu_fe294fe14cuda3std3__45__cpo6cbeginE
	.align		8
        /*0018*/ 	.dword	_ZN39_INTERNAL_49c3036d_9_q_gemm_cu_fe294fe14cuda3std3__45__cpo4cendE
	.align		8
        /*0020*/ 	.dword	_ZN39_INTERNAL_49c3036d_9_q_gemm_cu_fe294fe14cuda3std3__45__cpo6rbeginE
	.align		8
        /*0028*/ 	.dword	_ZN39_INTERNAL_49c3036d_9_q_gemm_cu_fe294fe14cuda3std3__45__cpo4rendE
	.align		8
        /*0030*/ 	.dword	_ZN39_INTERNAL_49c3036d_9_q_gemm_cu_fe294fe14cuda3std3__45__cpo7crbeginE
	.align		8
        /*0038*/ 	.dword	_ZN39_INTERNAL_49c3036d_9_q_gemm_cu_fe294fe14cuda3std3__45__cpo5crendE
	.align		8
        /*0040*/ 	.dword	_ZN39_INTERNAL_49c3036d_9_q_gemm_cu_fe294fe14cuda3std3__441_GLOBAL__N__49c3036d_9_q_gemm_cu_fe294fe16ignoreE
	.align		8
        /*0048*/ 	.dword	_ZN39_INTERNAL_49c3036d_9_q_gemm_cu_fe294fe14cuda3std3__419piecewise_constructE
	.align		8
        /*0050*/ 	.dword	_ZN39_INTERNAL_49c3036d_9_q_gemm_cu_fe294fe14cuda3std3__48in_placeE
	.align		8
        /*0058*/ 	.dword	_ZN39_INTERNAL_49c3036d_9_q_gemm_cu_fe294fe14cuda3std3__420unreachable_sentinelE
	.align		8
        /*0060*/ 	.dword	_ZN39_INTERNAL_49c3036d_9_q_gemm_cu_fe294fe14cuda3std6ranges3__45__cpo4swapE
	.align		8
        /*0068*/ 	.dword	_ZN39_INTERNAL_49c3036d_9_q_gemm_cu_fe294fe14cuda3std6ranges3__45__cpo9iter_moveE
	.align		8
        /*0070*/ 	.dword	_ZN39_INTERNAL_49c3036d_9_q_gemm_cu_fe294fe14cuda3std6ranges3__45__cpo5beginE
	.align		8
        /*0078*/ 	.dword	_ZN39_INTERNAL_49c3036d_9_q_gemm_cu_fe294fe14cuda3std6ranges3__45__cpo3endE
	.align		8
        /*0080*/ 	.dword	_ZN39_INTERNAL_49c3036d_9_q_gemm_cu_fe294fe14cuda3std6ranges3__45__cpo6cbeginE
	.align		8
        /*0088*/ 	.dword	_ZN39_INTERNAL_49c3036d_9_q_gemm_cu_fe294fe14cuda3std6ranges3__45__cpo4cendE
	.align		8
        /*0090*/ 	.dword	_ZN39_INTERNAL_49c3036d_9_q_gemm_cu_fe294fe14cuda3std6ranges3__45__cpo7advanceE
	.align		8
        /*0098*/ 	.dword	_ZN39_INTERNAL_49c3036d_9_q_gemm_cu_fe294fe14cuda3std6ranges3__45__cpo9iter_swapE
	.align		8
        /*00a0*/ 	.dword	_ZN39_INTERNAL_49c3036d_9_q_gemm_cu_fe294fe14cuda3std6ranges3__45__cpo4nextE
	.align		8
        /*00a8*/ 	.dword	_ZN39_INTERNAL_49c3036d_9_q_gemm_cu_fe294fe14cuda3std6ranges3__45__cpo4prevE
	.align		8
        /*00b0*/ 	.dword	_ZN39_INTERNAL_49c3036d_9_q_gemm_cu_fe294fe14cuda3std6ranges3__45__cpo4dataE
	.align		8
        /*00b8*/ 	.dword	_ZN39_INTERNAL_49c3036d_9_q_gemm_cu_fe294fe14cuda3std6ranges3__45__cpo5cdataE
	.align		8
        /*00c0*/ 	.dword	_ZN39_INTERNAL_49c3036d_9_q_gemm_cu_fe294fe14cuda3std6ranges3__45__cpo4sizeE
	.align		8
        /*00c8*/ 	.dword	_ZN39_INTERNAL_49c3036d_9_q_gemm_cu_fe294fe14cuda3std6ranges3__45__cpo5ssizeE
	.align		8
        /*00d0*/ 	.dword	_ZN39_INTERNAL_49c3036d_9_q_gemm_cu_fe294fe14cuda3std6ranges3__45__cpo8distanceE
	.align		8
        /*00d8*/ 	.dword	_ZN39_INTERNAL_49c3036d_9_q_gemm_cu_fe294fe16thrust23THRUST_300001_SM_900_NS6system6detail10sequential3seqE


//--------------------- .text._Z12clear_kernelP6__halfii --------------------------
	.section	.text._Z12clear_kernelP6__halfii,"ax",@progbits
	.align	128
        .global         _Z12clear_kernelP6__halfii
        .type           _Z12clear_kernelP6__halfii,@function
        .size           _Z12clear_kernelP6__halfii,(.L_x_1 - _Z12clear_kernelP6__halfii)
        .other          _Z12clear_kernelP6__halfii,@"STO_CUDA_ENTRY STV_DEFAULT"
_Z12clear_kernelP6__halfii:
.text._Z12clear_kernelP6__halfii:
[----:B------:R-:W-:Y:S01]  /*0000*/  LDC R1, c[0x0][0x28] ;  /* 0x00000a00ff017b82 */ /* 0x000fe20000000800 */
[----:B------:R-:W0:Y:S01]  /*0010*/  S2R R0, SR_CTAID.X ;  /* 0x0000000000007919 */ /* 0x000e220000002500 */
[----:B------:R-:W-:Y:S01]  /*0020*/  ULDC UR6, c[0x0][0x21c] ;  /* 0x0000870000067ab9 */ /* 0x000fe20000000800 */
[----:B------:R-:W0:Y:S02]  /*0030*/  S2R R3, SR_TID.X ;  /* 0x0000000000037919 */ /* 0x000e240000002100 */
[----:B0-----:R-:W-:-:S04]  /*0040*/  IMAD R0, R0, 0x100, R3 ;  /* 0x0000010000007824 */ /* 0x001fc800078e0203 */
[----:B------:R-:W-:-:S05]  /*0050*/  IMAD.SHL.U32 R0, R0, 0x8, RZ ;  /* 0x0000000800007824 */ /* 0x000fca00078e00ff */
[----:B------:R-:W-:-:S13]  /*0060*/  ISETP.GE.AND P0, PT, R0, UR6, PT ;  /* 0x0000000600007c0c */ /* 0x000fda000bf06270 */
[----:B------:R-:W-:Y:S05]  /*0070*/  @P0 EXIT ;  /* 0x000000000000094d */ /* 0x000fea0003800000 */
[----:B------:R-:W0:Y:S01]  /*0080*/  S2R R3, SR_CTAID.Y ;  /* 0x0000000000037919 */ /* 0x000e220000002600 */
[----:B------:R-:W-:Y:S01]  /*0090*/  SHF.R.S32.HI R2, RZ, 0x1f, R0 ;  /* 0x0000001fff027819 */ /* 0x000fe20000011400 */
[----:B------:R-:W-:Y:S01]  /*00a0*/  ULDC.64 UR4, c[0x0][0x210] ;  /* 0x0000840000047ab9 */ /* 0x000fe20000000a00 */
[----:B0-----:R-:W-:-:S05]  /*00b0*/  IMAD R3, R3, UR6, RZ ;  /* 0x0000000603037c24 */ /* 0x001fca000f8e02ff */
[----:B------:R-:W-:-:S04]  /*00c0*/  IADD3 R0, P0, R0, R3, RZ ;  /* 0x0000000300007210 */ /* 0x000fc80007f1e0ff */
[----:B------:R-:W-:Y:S02]  /*00d0*/  LEA.HI.X.SX32 R3, R3, R2, 0x1, P0 ;  /* 0x0000000203037211 */ /* 0x000fe400000f0eff */
[----:B------:R-:W-:-:S04]  /*00e0*/  LEA R2, P0, R0, UR4, 0x1 ;  /* 0x0000000400027c11 */ /* 0x000fc8000f8008ff */
[----:B------:R-:W-:Y:S01]  /*00f0*/  LEA.HI.X R3, R0, UR5, R3, 0x1, P0 ;  /* 0x0000000500037c11 */ /* 0x000fe200080f0c03 */
[----:B------:R-:W-:-:S04]  /*0100*/  ULDC.64 UR4, c[0x0][0x208] ;  /* 0x0000820000047ab9 */ /* 0x000fc80000000a00 */
[----:B------:R-:W-:Y:S01]  /*0110*/  STG.E.128 desc[UR4][R2.64], RZ ;  /* 0x000000ff02007986 */ /* 0x000fe2000c101d04 */
[----:B------:R-:W-:Y:S05]  /*0120*/  EXIT ;  /* 0x000000000000794d */ /* 0x000fea0003800000 */
.L_x_0:
[----:B------:R-:W-:-:S00]  /*0130*/  BRA `(.L_x_0) ;  /* 0xfffffffc00fc7947 */ /* 0x000fc0000383ffff */
[----:B------:R-:W-:-:S00]  /*0140*/  NOP ;  /* 0x0000000000007918 */ /* 0x000fc00000000000 */
        /* <DEDUP_REMOVED lines=11> */
.L_x_1:


//--------------------- .nv.shared.reserved.0     --------------------------
	.section	.nv.shared.reserved.0,"aw",@nobits
	.weak		__nv_reservedSMEM_offset_0_alias
	.size		__nv_reservedSMEM_offset_0_alias, 0, 0
	.other		__nv_reservedSMEM_offset_0_alias,@"STO_CUDA_RESERVED_SHARED STV_DEFAULT"
__nv_reservedSMEM_offset_0_alias:
	.zero		0


//--------------------- .nv.global                --------------------------
	.section	.nv.global,"aw",@nobits
.nv.global:
	.type		_ZN39_INTERNAL_49c3036d_9_q_gemm_cu_fe294fe14cuda3std3__48in_placeE,@object
	.size		_ZN39_INTERNAL_49c3036d_9_q_gemm_cu_fe294fe14cuda3std3__48in_placeE,(_ZN39_INTERNAL_49c3036d_9_q_gemm_cu_fe294fe14cuda3std6ranges3__45__cpo8distanceE - _ZN39_INTERNAL_49c3036d_9_q_gemm_cu_fe294fe14cuda3std3__48in_placeE)
_ZN39_INTERNAL_49c3036d_9_q_gemm_cu_fe294fe14cuda3std3__48in_placeE:
	.zero		1
	.type		_ZN39_INTERNAL_49c3036d_9_q_gemm_cu_fe294fe14cuda3std6ranges3__45__cpo8distanceE,@object
	.size		_ZN39_INTERNAL_49c3036d_9_q_gemm_cu_fe294fe14cuda3std6ranges3__45__cpo8distanceE,(_ZN39_INTERNAL_49c3036d_9_q_gemm_cu_fe294fe14cuda3std3__45__cpo6cbeginE - _ZN39_INTERNAL_49c3036d_9_q_gemm_cu_fe294fe14cuda3std6ranges3__45__cpo8distanceE)
_ZN39_INTERNAL_49c3036d_9_q_gemm_cu_fe294fe14cuda3std6ranges3__45__cpo8distanceE:
	.zero		1
	.type		_ZN39_INTERNAL_49c3036d_9_q_gemm_cu_fe294fe14cuda3std3__45__cpo6cbeginE,@object
	.size		_ZN39_INTERNAL_49c3036d_9_q_gemm_cu_fe294fe14cuda3std3__45__cpo6cbeginE,(_ZN39_INTERNAL_49c3036d_9_q_gemm_cu_fe294fe14cuda3std6ranges3__45__cpo7advanceE - _ZN39_INTERNAL_49c3036d_9_q_gemm_cu_fe294fe14cuda3std3__45__cpo6cbeginE)
_ZN39_INTERNAL_49c3036d_9_q_gemm_cu_fe294fe14cuda3std3__45__cpo6cbeginE:
	.zero		1
	.type		_ZN39_INTERNAL_49c3036d_9_q_gemm_cu_fe294fe14cuda3std6ranges3__45__cpo7advanceE,@object
	.size		_ZN39_INTERNAL_49c3036d_9_q_gemm_cu_fe294fe14cuda3std6ranges3__45__cpo7advanceE,(_ZN39_INTERNAL_49c3036d_9_q_gemm_cu_fe294fe14cuda3std3__45__cpo7crbeginE - _ZN39_INTERNAL_49c3036d_9_q_gemm_cu_fe294fe14cuda3std6ranges3__45__cpo7advanceE)
_ZN39_INTERNAL_49c3036d_9_q_gemm_cu_fe294fe14cuda3std6ranges3__45__cpo7advanceE:
	.zero		1
	.type		_ZN39_INTERNAL_49c3036d_9_q_gemm_cu_fe294fe14cuda3std3__45__cpo7crbeginE,@object
	.size		_ZN39_INTERNAL_49c3036d_9_q_gemm_cu_fe294fe14cuda3std3__45__cpo7crbeginE,(_ZN39_INTERNAL_49c3036d_9_q_gemm_cu_fe294fe14cuda3std6ranges3__45__cpo4dataE - _ZN39_INTERNAL_49c3036d_9_q_gemm_cu_fe294fe14cuda3std3__45__cpo7crbeginE)
_ZN39_INTERNAL_49c3036d_9_q_gemm_cu_fe294fe14cuda3std3__45__cpo7crbeginE:
	.zero		1
	.type		_ZN39_INTERNAL_49c3036d_9_q_gemm_cu_fe294fe14cuda3std6ranges3__45__cpo4dataE,@object
	.size		_ZN39_INTERNAL_49c3036d_9_q_gemm_cu_fe294fe14cuda3std6ranges3__45__cpo4dataE,(_ZN39_INTERNAL_49c3036d_9_q_gemm_cu_fe294fe14cuda3std6ranges3__45__cpo5beginE - _ZN39_INTERNAL_49c3036d_9_q_gemm_cu_fe294fe14cuda3std6ranges3__45__cpo4dataE)
_ZN39_INTERNAL_49c3036d_9_q_gemm_cu_fe294fe14cuda3std6ranges3__45__cpo4dataE:
	.zero		1
	.type		_ZN39_INTERNAL_49c3036d_9_q_gemm_cu_fe294fe14cuda3std6ranges3__45__cpo5beginE,@object
	.size		_ZN39_INTERNAL_49c3036d_9_q_gemm_cu_fe294fe14cuda3std6ranges3__45__cpo5beginE,(_ZN39_INTERNAL_49c3036d_9_q_gemm_cu_fe294fe14cuda3std3__441_GLOBAL__N__49c3036d_9_q_gemm_cu_fe294fe16ignoreE - _ZN39_INTERNAL_49c3036d_9_q_gemm_cu_fe294fe14cuda3std6ranges3__45__cpo5beginE)
_ZN39_INTERNAL_49c3036d_9_q_gemm_cu_fe294fe14cuda3std6ranges3__45__cpo5beginE:
	.zero		1
	.type		_ZN39_INTERNAL_49c3036d_9_q_gemm_cu_fe294fe14cuda3std3__441_GLOBAL__N__49c3036d_9_q_gemm_cu_fe294fe16ignoreE,@object
	.size		_ZN39_INTERNAL_49c3036d_9_q_gemm_cu_fe294fe14cuda3std3__441_GLOBAL__N__49c3036d_9_q_gemm_cu_fe294fe16ignoreE,(_ZN39_INTERNAL_49c3036d_9_q_gemm_cu_fe294fe14cuda3std6ranges3__45__cpo4sizeE - _ZN39_INTERNAL_49c3036d_9_q_gemm_cu_fe294fe14cuda3std3__441_GLOBAL__N__49c3036d_9_q_gemm_cu_fe294fe16ignoreE)
_ZN39_INTERNAL_49c3036d_9_q_gemm_cu_fe294fe14cuda3std3__441_GLOBAL__N__49c3036d_9_q_gemm_cu_fe294fe16ignoreE:
	.zero		1
	.type		_ZN39_INTERNAL_49c3036d_9_q_gemm_cu_fe294fe14cuda3std6ranges3__45__cpo4sizeE,@object
	.size		_ZN39_INTERNAL_49c3036d_9_q_gemm_cu_fe294fe14cuda3std6ranges3__45__cpo4sizeE,(_ZN39_INTERNAL_49c3036d_9_q_gemm_cu_fe294fe14cuda3std3__45__cpo5beginE - _ZN39_INTERNAL_49c3036d_9_q_gemm_cu_fe294fe14cuda3std6ranges3__45__cpo4sizeE)
_ZN39_INTERNAL_49c3036d_9_q_gemm_cu_fe294fe14cuda3std6ranges3__45__cpo4sizeE:
	.zero		1
	.type		_ZN39_INTERNAL_49c3036d_9_q_gemm_cu_fe294fe14cuda3std3__45__cpo5beginE,@object
	.size		_ZN39_INTERNAL_49c3036d_9_q_gemm_cu_fe294fe14cuda3std3__45__cpo5beginE,(_ZN39_INTERNAL_49c3036d_9_q_gemm_cu_fe294fe14cuda3std6ranges3__45__cpo6cbeginE - _ZN39_INTERNAL_49c3036d_9_q_gemm_cu_fe294fe14cuda3std3__45__cpo5beginE)
_ZN39_INTERNAL_49c3036d_9_q_gemm_cu_fe294fe14cuda3std3__45__cpo5beginE:
	.zero		1
	.type		_ZN39_INTERNAL_49c3036d_9_q_gemm_cu_fe294fe14cuda3std6ranges3__45__cpo6cbeginE,@object
	.size		_ZN39_INTERNAL_49c3036d_9_q_gemm_cu_fe294fe14cuda3std6ranges3__45__cpo6cbeginE,(_ZN39_INTERNAL_49c3036d_9_q_gemm_cu_fe294fe14cuda3std3__45__cpo6rbeginE - _ZN39_INTERNAL_49c3036d_9_q_gemm_cu_fe294fe14cuda3std6ranges3__45__cpo6cbeginE)
_ZN39_INTERNAL_49c3036d_9_q_gemm_cu_fe294fe14cuda3std6ranges3__45__cpo6cbeginE:
	.zero		1
	.type		_ZN39_INTERNAL_49c3036d_9_q_gemm_cu_fe294fe14cuda3std3__45__cpo6rbeginE,@object
	.size		_ZN39_INTERNAL_49c3036d_9_q_gemm_cu_fe294fe14cuda3std3__45__cpo6rbeginE,(_ZN39_INTERNAL_49c3036d_9_q_gemm_cu_fe294fe14cuda3std6ranges3__45__cpo4nextE - _ZN39_INTERNAL_49c3036d_9_q_gemm_cu_fe294fe14cuda3std3__45__cpo6rbeginE)
_ZN39_INTERNAL_49c3036d_9_q_gemm_cu_fe294fe14cuda3std3__45__cpo6rbeginE:
	.zero		1
	.type		_ZN39_INTERNAL_49c3036d_9_q_gemm_cu_fe294fe14cuda3std6ranges3__45__cpo4nextE,@object
	.size		_ZN39_INTERNAL_49c3036d_9_q_gemm_cu_fe294fe14cuda3std6ranges3__45__cpo4nextE,(_ZN39_INTERNAL_49c3036d_9_q_gemm_cu_fe294fe14cuda3std6ranges3__45__cpo4swapE - _ZN39_INTERNAL_49c3036d_9_q_gemm_cu_fe294fe14cuda3std6ranges3__45__cpo4nextE)
_ZN39_INTERNAL_49c3036d_9_q_gemm_cu_fe294fe14cuda3std6ranges3__45__cpo4nextE:
	.zero		1
	.type		_ZN39_INTERNAL_49c3036d_9_q_gemm_cu_fe294fe14cuda3std6ranges3__45__cpo4swapE,@object
	.size		_ZN39_INTERNAL_49c3036d_9_q_gemm_cu_fe294fe14cuda3std6ranges3__45__cpo4swapE,(_ZN39_INTERNAL_49c3036d_9_q_gemm_cu_fe294fe14cuda3std3__420unreachable_sentinelE - _ZN39_INTERNAL_49c3036d_9_q_gemm_cu_fe294fe14cuda3std6ranges3__45__cpo4swapE)
_ZN39_INTERNAL_49c3036d_9_q_gemm_cu_fe294fe14cuda3std6ranges3__45__cpo4swapE:
	.zero		1
	.type		_ZN39_INTERNAL_49c3036d_9_q_gemm_cu_fe294fe14cuda3std3__420unreachable_sentinelE,@object
	.size		_ZN39_INTERNAL_49c3036d_9_q_gemm_cu_fe294fe14cuda3std3__420unreachable_sentinelE,(_ZN39_INTERNAL_49c3036d_9_q_gemm_cu_fe294fe16thrust23THRUST_300001_SM_900_NS6system6detail10sequential3seqE - _ZN39_INTERNAL_49c3036d_9_q_gemm_cu_fe294fe14cuda3std3__420unreachable_sentinelE)
_ZN39_INTERNAL_49c3036d_9_q_gemm_cu_fe294fe14cuda3std3__420unreachable_sentinelE:
	.zero		1
	.type		_ZN39_INTERNAL_49c3036d_9_q_gemm_cu_fe294fe16thrust23THRUST_300001_SM_900_NS6system6detail10sequential3seqE,@object
	.size		_ZN39_INTERNAL_49c3036d_9_q_gemm_cu_fe294fe16thrust23THRUST_300001_SM_900_NS6system6detail10sequential3seqE,(_ZN39_INTERNAL_49c3036d_9_q_gemm_cu_fe294fe14cuda3std3__45__cpo4cendE - _ZN39_INTERNAL_49c3036d_9_q_gemm_cu_fe294fe16thrust23THRUST_300001_SM_900_NS6system6detail10sequential3seqE)
_ZN39_INTERNAL_49c3036d_9_q_gemm_cu_fe294fe16thrust23THRUST_300001_SM_900_NS6system6detail10sequential3seqE:
	.zero		1
	.type		_ZN39_INTERNAL_49c3036d_9_q_gemm_cu_fe294fe14cuda3std3__45__cpo4cendE,@object
	.size		_ZN39_INTERNAL_49c3036d_9_q_gemm_cu_fe294fe14cuda3std3__45__cpo4cendE,(_ZN39_INTERNAL_49c3036d_9_q_gemm_cu_fe294fe14cuda3std6ranges3__45__cpo9iter_swapE - _ZN39_INTERNAL_49c3036d_9_q_gemm_cu_fe294fe14cuda3std3__45__cpo4cendE)
_ZN39_INTERNAL_49c3036d_9_q_gemm_cu_fe294fe14cuda3std3__45__cpo4cendE:
	.zero		1
	.type		_ZN39_INTERNAL_49c3036d_9_q_gemm_cu_fe294fe14cuda3std6ranges3__45__cpo9iter_swapE,@object
	.size		_ZN39_INTERNAL_49c3036d_9_q_gemm_cu_fe294fe14cuda3std6ranges3__45__cpo9iter_swapE,(_ZN39_INTERNAL_49c3036d_9_q_gemm_cu_fe294fe14cuda3std3__45__cpo5crendE - _ZN39_INTERNAL_49c3036d_9_q_gemm_cu_fe294fe14cuda3std6ranges3__45__cpo9iter_swapE)
_ZN39_INTERNAL_49c3036d_9_q_gemm_cu_fe294fe14cuda3std6ranges3__45__cpo9iter_swapE:
	.zero		1
	.type		_ZN39_INTERNAL_49c3036d_9_q_gemm_cu_fe294fe14cuda3std3__45__cpo5crendE,@object
	.size		_ZN39_INTERNAL_49c3036d_9_q_gemm_cu_fe294fe14cuda3std3__45__cpo5crendE,(_ZN39_INTERNAL_49c3036d_9_q_gemm_cu_fe294fe14cuda3std6ranges3__45__cpo5cdataE - _ZN39_INTERNAL_49c3036d_9_q_gemm_cu_fe294fe14cuda3std3__45__cpo5crendE)
_ZN39_INTERNAL_49c3036d_9_q_gemm_cu_fe294fe14cuda3std3__45__cpo5crendE:
	.zero		1
	.type		_ZN39_INTERNAL_49c3036d_9_q_gemm_cu_fe294fe14cuda3std6ranges3__45__cpo5cdataE,@object
	.size		_ZN39_INTERNAL_49c3036d_9_q_gemm_cu_fe294fe14cuda3std6ranges3__45__cpo5cdataE,(_ZN39_INTERNAL_49c3036d_9_q_gemm_cu_fe294fe14cuda3std6ranges3__45__cpo3endE - _ZN39_INTERNAL_49c3036d_9_q_gemm_cu_fe294fe14cuda3std6ranges3__45__cpo5cdataE)
_ZN39_INTERNAL_49c3036d_9_q_gemm_cu_fe294fe14cuda3std6ranges3__45__cpo5cdataE:
	.zero		1
	.type		_ZN39_INTERNAL_49c3036d_9_q_gemm_cu_fe294fe14cuda3std6ranges3__45__cpo3endE,@object
	.size		_ZN39_INTERNAL_49c3036d_9_q_gemm_cu_fe294fe14cuda3std6ranges3__45__cpo3endE,(_ZN39_INTERNAL_49c3036d_9_q_gemm_cu_fe294fe14cuda3std3__419piecewise_constructE - _ZN39_INTERNAL_49c3036d_9_q_gemm_cu_fe294fe14cuda3std6ranges3__45__cpo3endE)
_ZN39_INTERNAL_49c3036d_9_q_gemm_cu_fe294fe14cuda3std6ranges3__45__cpo3endE:
	.zero		1
	.type		_ZN39_INTERNAL_49c3036d_9_q_gemm_cu_fe294fe14cuda3std3__419piecewise_constructE,@object
	.size		_ZN39_INTERNAL_49c3036d_9_q_gemm_cu_fe294fe14cuda3std3__419piecewise_constructE,(_ZN39_INTERNAL_49c3036d_9_q_gemm_cu_fe294fe14cuda3std6ranges3__45__cpo5ssizeE - _ZN39_INTERNAL_49c3036d_9_q_gemm_cu_fe294fe14cuda3std3__419piecewise_constructE)
_ZN39_INTERNAL_49c3036d_9_q_gemm_cu_fe294fe14cuda3std3__419piecewise_constructE:
	.zero		1
	.type		_ZN39_INTERNAL_49c3036d_9_q_gemm_cu_fe294fe14cuda3std6ranges3__45__cpo5ssizeE,@object
	.size		_ZN39_INTERNAL_49c3036d_9_q_gemm_cu_fe294fe14cuda3std6ranges3__45__cpo5ssizeE,(_ZN39_INTERNAL_49c3036d_9_q_gemm_cu_fe294fe14cuda3std3__45__cpo3endE - _ZN39_INTERNAL_49c3036d_9_q_gemm_cu_fe294fe14cuda3std6ranges3__45__cpo5ssizeE)
_ZN39_INTERNAL_49c3036d_9_q_gemm_cu_fe294fe14cuda3std6ranges3__45__cpo5ssizeE:
	.zero		1
	.type		_ZN39_INTERNAL_49c3036d_9_q_gemm_cu_fe294fe14cuda3std3__45__cpo3endE,@object
	.size		_ZN39_INTERNAL_49c3036d_9_q_gemm_cu_fe294fe14cuda3std3__45__cpo3endE,(_ZN39_INTERNAL_49c3036d_9_q_gemm_cu_fe294fe14cuda3std6ranges3__45__cpo4cendE - _ZN39_INTERNAL_49c3036d_9_q_gemm_cu_fe294fe14cuda3std3__45__cpo3endE)
_ZN39_INTERNAL_49c3036d_9_q_gemm_cu_fe294fe14cuda3std3__45__cpo3endE:
	.zero		1
	.type		_ZN39_INTERNAL_49c3036d_9_q_gemm_cu_fe294fe14cuda3std6ranges3__45__cpo4cendE,@object
	.size		_ZN39_INTERNAL_49c3036d_9_q_gemm_cu_fe294fe14cuda3std6ranges3__45__cpo4cendE,(_ZN39_INTERNAL_49c3036d_9_q_gemm_cu_fe294fe14cuda3std3__45__cpo4rendE - _ZN39_INTERNAL_49c3036d_9_q_gemm_cu_fe294fe14cuda3std6ranges3__45__cpo4cendE)
_ZN39_INTERNAL_49c3036d_9_q_gemm_cu_fe294fe14cuda3std6ranges3__45__cpo4cendE:
	.zero		1
	.type		_ZN39_INTERNAL_49c3036d_9_q_gemm_cu_fe294fe14cuda3std3__45__cpo4rendE,@object
	.size		_ZN39_INTERNAL_49c3036d_9_q_gemm_cu_fe294fe14cuda3std3__45__cpo4rendE,(_ZN39_INTERNAL_49c3036d_9_q_gemm_cu_fe294fe14cuda3std6ranges3__45__cpo4prevE - _ZN39_INTERNAL_49c3036d_9_q_gemm_cu_fe294fe14cuda3std3__45__cpo4rendE)
_ZN39_INTERNAL_49c3036d_9_q_gemm_cu_fe294fe14cuda3std3__45__cpo4rendE:
	.zero		1
	.type		_ZN39_INTERNAL_49c3036d_9_q_gemm_cu_fe294fe14cuda3std6ranges3__45__cpo4prevE,@object
	.size		_ZN39_INTERNAL_49c3036d_9_q_gemm_cu_fe294fe14cuda3std6ranges3__45__cpo4prevE,(_ZN39_INTERNAL_49c3036d_9_q_gemm_cu_fe294fe14cuda3std6ranges3__45__cpo9iter_moveE - _ZN39_INTERNAL_49c3036d_9_q_gemm_cu_fe294fe14cuda3std6ranges3__45__cpo4prevE)
_ZN39_INTERNAL_49c3036d_9_q_gemm_cu_fe294fe14cuda3std6ranges3__45__cpo4prevE:
	.zero		1
	.type		_ZN39_INTERNAL_49c3036d_9_q_gemm_cu_fe294fe14cuda3std6ranges3__45__cpo9iter_moveE,@object
	.size		_ZN39_INTERNAL_49c3036d_9_q_gemm_cu_fe294fe14cuda3std6ranges3__45__cpo9iter_moveE,(.L_13 - _ZN39_INTERNAL_49c3036d_9_q_gemm_cu_fe294fe14cuda3std6ranges3__45__cpo9iter_moveE)
_ZN39_INTERNAL_49c3036d_9_q_gemm_cu_fe294fe14cuda3std6ranges3__45__cpo9iter_moveE:
	.zero		1
.L_13:


//--------------------- .nv.constant0._Z12clear_kernelP6__halfii --------------------------
	.section	.nv.constant0._Z12clear_kernelP6__halfii,"a",@progbits
	.sectionflags	@""
	.align	4
.nv.constant0._Z12clear_kernelP6__halfii:
	.zero		544


//--------------------- SYMBOLS --------------------------

	.type		.nv.reservedSmem.offset0,@object
	.size		.nv.reservedSmem.offset0,0x4
